//
// Generated by NVIDIA NVVM Compiler
//
// Compiler Build ID: CL-36424714
// Cuda compilation tools, release 13.0, V13.0.88
// Based on NVVM 20.0.0
//

.version 9.0
.target sm_100
.address_size 64

	// .globl	_Z17transformVerticesPfS_f
.global .align 4 .b8 __cudart_i2opi_f[24] = {65, 144, 67, 60, 153, 149, 98, 219, 192, 221, 52, 245, 209, 87, 39, 252, 41, 21, 68, 78, 110, 131, 249, 162};

.visible .entry _Z17transformVerticesPfS_f(
	.param .u64 .ptr .align 1 _Z17transformVerticesPfS_f_param_0,
	.param .u64 .ptr .align 1 _Z17transformVerticesPfS_f_param_1,
	.param .f32 _Z17transformVerticesPfS_f_param_2
)
{
	.local .align 4 .b8 	__local_depot0[28];
	.reg .b64 	%SP;
	.reg .b64 	%SPL;
	.reg .pred 	%p<18>;
	.reg .b32 	%r<84>;
	.reg .b32 	%f<56>;
	.reg .b64 	%rd<47>;
	.reg .b64 	%fd<5>;

	mov.u64 	%SPL, __local_depot0;
	ld.param.u64 	%rd16, [_Z17transformVerticesPfS_f_param_0];
	ld.param.u64 	%rd17, [_Z17transformVerticesPfS_f_param_1];
	ld.param.f32 	%f13, [_Z17transformVerticesPfS_f_param_2];
	add.u64 	%rd1, %SPL, 0;
	mov.u32 	%r30, %ctaid.x;
	mov.u32 	%r31, %ntid.x;
	mov.u32 	%r32, %tid.x;
	mad.lo.s32 	%r1, %r30, %r31, %r32;
	setp.gt.s32 	%p1, %r1, 7;
	@%p1 bra 	$L__BB0_18;
	cvta.to.global.u64 	%rd19, %rd16;
	mul.lo.s32 	%r2, %r1, 3;
	mul.wide.s32 	%rd20, %r2, 4;
	add.s64 	%rd21, %rd19, %rd20;
	ld.global.f32 	%f1, [%rd21];
	ld.global.f32 	%f2, [%rd21+4];
	ld.global.f32 	%f3, [%rd21+8];
	mul.f32 	%f14, %f13, 0f3F22F983;
	cvt.rni.s32.f32 	%r83, %f14;
	cvt.rn.f32.s32 	%f15, %r83;
	fma.rn.f32 	%f16, %f15, 0fBFC90FDA, %f13;
	fma.rn.f32 	%f17, %f15, 0fB3A22168, %f16;
	fma.rn.f32 	%f55, %f15, 0fA7C234C5, %f17;
	abs.f32 	%f5, %f13;
	setp.ltu.f32 	%p2, %f5, 0f47CE4780;
	mov.u32 	%r79, %r83;
	mov.f32 	%f54, %f55;
	@%p2 bra 	$L__BB0_9;
	setp.neu.f32 	%p3, %f5, 0f7F800000;
	@%p3 bra 	$L__BB0_4;
	mov.f32 	%f20, 0f00000000;
	mul.rn.f32 	%f54, %f13, %f20;
	mov.b32 	%r79, 0;
	bra.uni 	$L__BB0_9;
$L__BB0_4:
	mov.b32 	%r4, %f13;
	shl.b32 	%r34, %r4, 8;
	or.b32  	%r5, %r34, -2147483648;
	mov.b64 	%rd43, 0;
	mov.b32 	%r76, 0;
	mov.u64 	%rd41, __cudart_i2opi_f;
	mov.u64 	%rd42, %rd1;
$L__BB0_5:
	.pragma "nounroll";
	ld.global.nc.u32 	%r35, [%rd41];
	mad.wide.u32 	%rd24, %r35, %r5, %rd43;
	shr.u64 	%rd43, %rd24, 32;
	st.local.u32 	[%rd42], %rd24;
	add.s32 	%r76, %r76, 1;
	add.s64 	%rd42, %rd42, 4;
	add.s64 	%rd41, %rd41, 4;
	setp.ne.s32 	%p4, %r76, 6;
	@%p4 bra 	$L__BB0_5;
	shr.u32 	%r36, %r4, 23;
	st.local.u32 	[%rd1+24], %rd43;
	and.b32  	%r8, %r36, 31;
	and.b32  	%r37, %r36, 224;
	add.s32 	%r38, %r37, -128;
	shr.u32 	%r39, %r38, 5;
	mul.wide.u32 	%rd25, %r39, 4;
	sub.s64 	%rd8, %rd1, %rd25;
	ld.local.u32 	%r77, [%rd8+24];
	ld.local.u32 	%r78, [%rd8+20];
	setp.eq.s32 	%p5, %r8, 0;
	@%p5 bra 	$L__BB0_8;
	shf.l.wrap.b32 	%r77, %r78, %r77, %r8;
	ld.local.u32 	%r40, [%rd8+16];
	shf.l.wrap.b32 	%r78, %r40, %r78, %r8;
$L__BB0_8:
	shr.u32 	%r41, %r77, 30;
	shf.l.wrap.b32 	%r42, %r78, %r77, 2;
	shl.b32 	%r43, %r78, 2;
	shr.u32 	%r44, %r42, 31;
	add.s32 	%r45, %r44, %r41;
	neg.s32 	%r46, %r45;
	setp.lt.s32 	%p6, %r4, 0;
	selp.b32 	%r79, %r46, %r45, %p6;
	xor.b32  	%r47, %r42, %r4;
	shr.s32 	%r48, %r42, 31;
	xor.b32  	%r49, %r48, %r42;
	xor.b32  	%r50, %r48, %r43;
	cvt.u64.u32 	%rd26, %r49;
	shl.b64 	%rd27, %rd26, 32;
	cvt.u64.u32 	%rd28, %r50;
	or.b64  	%rd29, %rd27, %rd28;
	cvt.rn.f64.s64 	%fd1, %rd29;
	mul.f64 	%fd2, %fd1, 0d3BF921FB54442D19;
	cvt.rn.f32.f64 	%f18, %fd2;
	neg.f32 	%f19, %f18;
	setp.lt.s32 	%p7, %r47, 0;
	selp.f32 	%f54, %f19, %f18, %p7;
$L__BB0_9:
	setp.ltu.f32 	%p8, %f5, 0f47CE4780;
	add.s32 	%r52, %r79, 1;
	mul.rn.f32 	%f21, %f54, %f54;
	and.b32  	%r53, %r79, 1;
	setp.eq.b32 	%p9, %r53, 1;
	selp.f32 	%f22, %f54, 0f3F800000, %p9;
	fma.rn.f32 	%f23, %f21, %f22, 0f00000000;
	fma.rn.f32 	%f24, %f21, 0f37CBAC00, 0fBAB607ED;
	selp.f32 	%f25, 0fB94D4153, %f24, %p9;
	selp.f32 	%f26, 0f3C0885E4, 0f3D2AAABB, %p9;
	fma.rn.f32 	%f27, %f25, %f21, %f26;
	selp.f32 	%f28, 0fBE2AAAA8, 0fBEFFFFFF, %p9;
	fma.rn.f32 	%f29, %f27, %f21, %f28;
	fma.rn.f32 	%f30, %f29, %f23, %f22;
	and.b32  	%r54, %r52, 2;
	setp.eq.s32 	%p10, %r54, 0;
	mov.f32 	%f31, 0f00000000;
	sub.f32 	%f32, %f31, %f30;
	selp.f32 	%f9, %f30, %f32, %p10;
	@%p8 bra 	$L__BB0_17;
	setp.neu.f32 	%p11, %f5, 0f7F800000;
	@%p11 bra 	$L__BB0_12;
	mov.f32 	%f35, 0f00000000;
	mul.rn.f32 	%f55, %f13, %f35;
	mov.b32 	%r83, 0;
	bra.uni 	$L__BB0_17;
$L__BB0_12:
	mov.b32 	%r17, %f13;
	shl.b32 	%r56, %r17, 8;
	or.b32  	%r18, %r56, -2147483648;
	mov.b64 	%rd46, 0;
	mov.b32 	%r80, 0;
	mov.u64 	%rd44, __cudart_i2opi_f;
	mov.u64 	%rd45, %rd1;
$L__BB0_13:
	.pragma "nounroll";
	ld.global.nc.u32 	%r57, [%rd44];
	mad.wide.u32 	%rd32, %r57, %r18, %rd46;
	shr.u64 	%rd46, %rd32, 32;
	st.local.u32 	[%rd45], %rd32;
	add.s32 	%r80, %r80, 1;
	add.s64 	%rd45, %rd45, 4;
	add.s64 	%rd44, %rd44, 4;
	setp.ne.s32 	%p12, %r80, 6;
	@%p12 bra 	$L__BB0_13;
	shr.u32 	%r58, %r17, 23;
	st.local.u32 	[%rd1+24], %rd46;
	and.b32  	%r21, %r58, 31;
	and.b32  	%r59, %r58, 224;
	add.s32 	%r60, %r59, -128;
	shr.u32 	%r61, %r60, 5;
	mul.wide.u32 	%rd33, %r61, 4;
	sub.s64 	%rd15, %rd1, %rd33;
	ld.local.u32 	%r81, [%rd15+24];
	ld.local.u32 	%r82, [%rd15+20];
	setp.eq.s32 	%p13, %r21, 0;
	@%p13 bra 	$L__BB0_16;
	shf.l.wrap.b32 	%r81, %r82, %r81, %r21;
	ld.local.u32 	%r62, [%rd15+16];
	shf.l.wrap.b32 	%r82, %r62, %r82, %r21;
$L__BB0_16:
	shr.u32 	%r63, %r81, 30;
	shf.l.wrap.b32 	%r64, %r82, %r81, 2;
	shl.b32 	%r65, %r82, 2;
	shr.u32 	%r66, %r64, 31;
	add.s32 	%r67, %r66, %r63;
	neg.s32 	%r68, %r67;
	setp.lt.s32 	%p14, %r17, 0;
	selp.b32 	%r83, %r68, %r67, %p14;
	xor.b32  	%r69, %r64, %r17;
	shr.s32 	%r70, %r64, 31;
	xor.b32  	%r71, %r70, %r64;
	xor.b32  	%r72, %r70, %r65;
	cvt.u64.u32 	%rd34, %r71;
	shl.b64 	%rd35, %rd34, 32;
	cvt.u64.u32 	%rd36, %r72;
	or.b64  	%rd37, %rd35, %rd36;
	cvt.rn.f64.s64 	%fd3, %rd37;
	mul.f64 	%fd4, %fd3, 0d3BF921FB54442D19;
	cvt.rn.f32.f64 	%f33, %fd4;
	neg.f32 	%f34, %f33;
	setp.lt.s32 	%p15, %r69, 0;
	selp.f32 	%f55, %f34, %f33, %p15;
$L__BB0_17:
	mul.rn.f32 	%f36, %f55, %f55;
	and.b32  	%r74, %r83, 1;
	setp.eq.b32 	%p16, %r74, 1;
	selp.f32 	%f37, 0f3F800000, %f55, %p16;
	fma.rn.f32 	%f38, %f36, %f37, 0f00000000;
	fma.rn.f32 	%f39, %f36, 0f37CBAC00, 0fBAB607ED;
	selp.f32 	%f40, %f39, 0fB94D4153, %p16;
	selp.f32 	%f41, 0f3D2AAABB, 0f3C0885E4, %p16;
	fma.rn.f32 	%f42, %f40, %f36, %f41;
	selp.f32 	%f43, 0fBEFFFFFF, 0fBE2AAAA8, %p16;
	fma.rn.f32 	%f44, %f42, %f36, %f43;
	fma.rn.f32 	%f45, %f44, %f38, %f37;
	and.b32  	%r75, %r83, 2;
	setp.eq.s32 	%p17, %r75, 0;
	mov.f32 	%f46, 0f00000000;
	sub.f32 	%f47, %f46, %f45;
	selp.f32 	%f48, %f45, %f47, %p17;
	mul.f32 	%f49, %f1, %f9;
	mul.f32 	%f50, %f3, %f48;
	sub.f32 	%f51, %f49, %f50;
	cvta.to.global.u64 	%rd38, %rd17;
	add.s64 	%rd40, %rd38, %rd20;
	st.global.f32 	[%rd40], %f51;
	st.global.f32 	[%rd40+4], %f2;
	mul.f32 	%f52, %f1, %f48;
	fma.rn.f32 	%f53, %f3, %f9, %f52;
	st.global.f32 	[%rd40+8], %f53;
$L__BB0_18:
	ret;

}
	// .globl	_Z13processColorsPfS_
.visible .entry _Z13processColorsPfS_(
	.param .u64 .ptr .align 1 _Z13processColorsPfS__param_0,
	.param .u64 .ptr .align 1 _Z13processColorsPfS__param_1
)
{
	.reg .pred 	%p<2>;
	.reg .b32 	%r<6>;
	.reg .b32 	%f<5>;
	.reg .b64 	%rd<8>;

	ld.param.u64 	%rd1, [_Z13processColorsPfS__param_0];
	ld.param.u64 	%rd2, [_Z13processColorsPfS__param_1];
	mov.u32 	%r2, %ctaid.x;
	mov.u32 	%r3, %ntid.x;
	mov.u32 	%r4, %tid.x;
	mad.lo.s32 	%r1, %r2, %r3, %r4;
	setp.gt.s32 	%p1, %r1, 7;
	@%p1 bra 	$L__BB1_2;
	cvta.to.global.u64 	%rd3, %rd1;
	cvta.to.global.u64 	%rd4, %rd2;
	shl.b32 	%r5, %r1, 2;
	mul.wide.s32 	%rd5, %r5, 4;
	add.s64 	%rd6, %rd3, %rd5;
	ld.global.f32 	%f1, [%rd6];
	add.s64 	%rd7, %rd4, %rd5;
	st.global.f32 	[%rd7], %f1;
	ld.global.f32 	%f2, [%rd6+4];
	st.global.f32 	[%rd7+4], %f2;
	ld.global.f32 	%f3, [%rd6+8];
	st.global.f32 	[%rd7+8], %f3;
	ld.global.f32 	%f4, [%rd6+12];
	st.global.f32 	[%rd7+12], %f4;
$L__BB1_2:
	ret;

}


// ===== COMPILED SASS (sm_100) =====

	.target	sm_100

	.elftype	@"ET_EXEC"


//--------------------- .note.nv.tkinfo           --------------------------
	.section	.note.nv.tkinfo,"",@"SHT_NOTE"
	.sectionflags	@"SHF_NOTE_NV_TKINFO"
	.tkinfo
        /*0018*/ 	.word	0x00000002
        /*0030*/ 	.string	""
        /*0030*/ 	.string	"ptxas"
        /*0030*/ 	.string	"Cuda compilation tools, release 13.0, V13.0.88"
        /*0030*/ 	.string	"Build cuda_13.0.r13.0/compiler.36424714_0"
        /*0030*/ 	.string	"-arch sm_100 -m 64 "



//--------------------- .note.nv.cuinfo           --------------------------
	.section	.note.nv.cuinfo,"",@"SHT_NOTE"
	.sectionflags	@"SHF_NOTE_NV_CUINFO"
        /*0018*/ 	.short	0x0002
        /*001a*/ 	.short	0x0064
        /*001c*/ 	.short	0x0082
	.zero		2


//--------------------- .nv.info                  --------------------------
	.section	.nv.info,"",@"SHT_CUDA_INFO"
	.align	4


	//----- nvinfo : EIATTR_REGCOUNT
	.align		4
        /*0000*/ 	.byte	0x04, 0x2f
        /*0002*/ 	.short	(.L_2 - .L_1)
	.align		4
.L_1:
        /*0004*/ 	.word	index@(_Z17transformVerticesPfS_f)
        /*0008*/ 	.word	0x0000001a


	//----- nvinfo : EIATTR_FRAME_SIZE
	.align		4
.L_2:
        /*000c*/ 	.byte	0x04, 0x11
        /*000e*/ 	.short	(.L_4 - .L_3)
	.align		4
.L_3:
        /*0010*/ 	.word	index@(_Z17transformVerticesPfS_f)
        /*0014*/ 	.word	0x00000000


	//----- nvinfo : EIATTR_REGCOUNT
	.align		4
.L_4:
        /*0018*/ 	.byte	0x04, 0x2f
        /*001a*/ 	.short	(.L_6 - .L_5)
	.align		4
.L_5:
        /*001c*/ 	.word	index@(_Z13processColorsPfS_)
        /*0020*/ 	.word	0x00000010


	//----- nvinfo : EIATTR_FRAME_SIZE
	.align		4
.L_6:
        /*0024*/ 	.byte	0x04, 0x11
        /*0026*/ 	.short	(.L_8 - .L_7)
	.align		4
.L_7:
        /*0028*/ 	.word	index@(_Z13processColorsPfS_)
        /*002c*/ 	.word	0x00000000


	//----- nvinfo : EIATTR_MIN_STACK_SIZE
	.align		4
.L_8:
        /*0030*/ 	.byte	0x04, 0x12
        /*0032*/ 	.short	(.L_10 - .L_9)
	.align		4
.L_9:
        /*0034*/ 	.word	index@(_Z13processColorsPfS_)
        /*0038*/ 	.word	0x00000000


	//----- nvinfo : EIATTR_MIN_STACK_SIZE
	.align		4
.L_10:
        /*003c*/ 	.byte	0x04, 0x12
        /*003e*/ 	.short	(.L_12 - .L_11)
	.align		4
.L_11:
        /*0040*/ 	.word	index@(_Z17transformVerticesPfS_f)
        /*0044*/ 	.word	0x00000000
.L_12:


//--------------------- .nv.compat                --------------------------
	.section	.nv.compat,"",@"SHT_CUDA_COMPAT_INFO"
	.align	4
        /*0000*/ 	.byte	0x02, 0x09, 0x00, 0x00, 0x02, 0x02, 0x01, 0x00, 0x02, 0x05, 0x05, 0x00, 0x03, 0x07, 0x01, 0x01
        /*0010*/ 	.byte	0x02, 0x03, 0x00, 0x00, 0x02, 0x06, 0x01, 0x00, 0x04, 0x0b, 0x08, 0x00, 0x01, 0x00, 0x00, 0x00
        /*0020*/ 	.byte	0x00, 0x00, 0x00, 0x00


//--------------------- .nv.info._Z13processColorsPfS_ --------------------------
	.section	.nv.info._Z13processColorsPfS_,"",@"SHT_CUDA_INFO"
	.sectionflags	@""
	.align	4


	//----- nvinfo : EIATTR_CUDA_API_VERSION
	.align		4
        /*0000*/ 	.byte	0x04, 0x37
        /*0002*/ 	.short	(.L_14 - .L_13)
.L_13:
        /*0004*/ 	.word	0x00000082


	//----- nvinfo : EIATTR_KPARAM_INFO
	.align		4
.L_14:
        /*0008*/ 	.byte	0x04, 0x17
        /*000a*/ 	.short	(.L_16 - .L_15)
.L_15:
        /*000c*/ 	.word	0x00000000
        /*0010*/ 	.short	0x0001
        /*0012*/ 	.short	0x0008
        /*0014*/ 	.byte	0x00, 0xf5, 0x21, 0x00


	//----- nvinfo : EIATTR_KPARAM_INFO
	.align		4
.L_16:
        /*0018*/ 	.byte	0x04, 0x17
        /*001a*/ 	.short	(.L_18 - .L_17)
.L_17:
        /*001c*/ 	.word	0x00000000
        /*0020*/ 	.short	0x0000
        /*0022*/ 	.short	0x0000
        /*0024*/ 	.byte	0x00, 0xf5, 0x21, 0x00


	//----- nvinfo : EIATTR_SPARSE_MMA_MASK
	.align		4
.L_18:
        /*0028*/ 	.byte	0x03, 0x50
        /*002a*/ 	.short	0x0000


	//----- nvinfo : EIATTR_MAXREG_COUNT
	.align		4
        /*002c*/ 	.byte	0x03, 0x1b
        /*002e*/ 	.short	0x00ff


	//----- nvinfo : EIATTR_MERCURY_ISA_VERSION
	.align		4
        /*0030*/ 	.byte	0x03, 0x5f
        /*0032*/ 	.short	0x0101


	//----- nvinfo : EIATTR_VRC_CTA_INIT_COUNT
	.align		4
        /*0034*/ 	.byte	0x02, 0x4a
	.zero		1
	.zero		1


	//----- nvinfo : EIATTR_EXIT_INSTR_OFFSETS
	.align		4
        /*0038*/ 	.byte	0x04, 0x1c
        /*003a*/ 	.short	(.L_20 - .L_19)


	//   ....[0]....
.L_19:
        /*003c*/ 	.word	0x00000060


	//   ....[1]....
        /*0040*/ 	.word	0x00000150


	//----- nvinfo : EIATTR_CBANK_PARAM_SIZE
	.align		4
.L_20:
        /*0044*/ 	.byte	0x03, 0x19
        /*0046*/ 	.short	0x0010


	//----- nvinfo : EIATTR_PARAM_CBANK
	.align		4
        /*0048*/ 	.byte	0x04, 0x0a
        /*004a*/ 	.short	(.L_22 - .L_21)
	.align		4
.L_21:
        /*004c*/ 	.word	index@(.nv.constant0._Z13processColorsPfS_)
        /*0050*/ 	.short	0x0380
        /*0052*/ 	.short	0x0010


	//----- nvinfo : EIATTR_SW_WAR
	.align		4
.L_22:
        /*0054*/ 	.byte	0x04, 0x36
        /*0056*/ 	.short	(.L_24 - .L_23)
.L_23:
        /*0058*/ 	.word	0x00000008
.L_24:


//--------------------- .nv.info._Z17transformVerticesPfS_f --------------------------
	.section	.nv.info._Z17transformVerticesPfS_f,"",@"SHT_CUDA_INFO"
	.sectionflags	@""
	.align	4


	//----- nvinfo : EIATTR_CUDA_API_VERSION
	.align		4
        /*0000*/ 	.byte	0x04, 0x37
        /*0002*/ 	.short	(.L_26 - .L_25)
.L_25:
        /*0004*/ 	.word	0x00000082


	//----- nvinfo : EIATTR_KPARAM_INFO
	.align		4
.L_26:
        /*0008*/ 	.byte	0x04, 0x17
        /*000a*/ 	.short	(.L_28 - .L_27)
.L_27:
        /*000c*/ 	.word	0x00000000
        /*0010*/ 	.short	0x0002
        /*0012*/ 	.short	0x0010
        /*0014*/ 	.byte	0x00, 0xf0, 0x11, 0x00


	//----- nvinfo : EIATTR_KPARAM_INFO
	.align		4
.L_28:
        /*0018*/ 	.byte	0x04, 0x17
        /*001a*/ 	.short	(.L_30 - .L_29)
.L_29:
        /*001c*/ 	.word	0x00000000
        /*0020*/ 	.short	0x0001
        /*0022*/ 	.short	0x0008
        /*0024*/ 	.byte	0x00, 0xf5, 0x21, 0x00


	//----- nvinfo : EIATTR_KPARAM_INFO
	.align		4
.L_30:
        /*0028*/ 	.byte	0x04, 0x17
        /*002a*/ 	.short	(.L_32 - .L_31)
.L_31:
        /*002c*/ 	.word	0x00000000
        /*0030*/ 	.short	0x0000
        /*0032*/ 	.short	0x0000
        /*0034*/ 	.byte	0x00, 0xf5, 0x21, 0x00


	//----- nvinfo : EIATTR_SPARSE_MMA_MASK
	.align		4
.L_32:
        /*0038*/ 	.byte	0x03, 0x50
        /*003a*/ 	.short	0x0000


	//----- nvinfo : EIATTR_MAXREG_COUNT
	.align		4
        /*003c*/ 	.byte	0x03, 0x1b
        /*003e*/ 	.short	0x00ff


	//----- nvinfo : EIATTR_MERCURY_ISA_VERSION
	.align		4
        /*0040*/ 	.byte	0x03, 0x5f
        /*0042*/ 	.short	0x0101


	//----- nvinfo : EIATTR_VRC_CTA_INIT_COUNT
	.align		4
        /*0044*/ 	.byte	0x02, 0x4a
	.zero		1
	.zero		1


	//----- nvinfo : EIATTR_EXIT_INSTR_OFFSETS
	.align		4
        /*0048*/ 	.byte	0x04, 0x1c
        /*004a*/ 	.short	(.L_34 - .L_33)


	//   ....[0]....
.L_33:
        /*004c*/ 	.word	0x00000060


	//   ....[1]....
        /*0050*/ 	.word	0x00000ff0


	//----- nvinfo : EIATTR_CBANK_PARAM_SIZE
	.align		4
.L_34:
        /*0054*/ 	.byte	0x03, 0x19
        /*0056*/ 	.short	0x0014


	//----- nvinfo : EIATTR_PARAM_CBANK
	.align		4
        /*0058*/ 	.byte	0x04, 0x0a
        /*005a*/ 	.short	(.L_36 - .L_35)
	.align		4
.L_35:
        /*005c*/ 	.word	index@(.nv.constant0._Z17transformVerticesPfS_f)
        /*0060*/ 	.short	0x0380
        /*0062*/ 	.short	0x0014


	//----- nvinfo : EIATTR_SW_WAR
	.align		4
.L_36:
        /*0064*/ 	.byte	0x04, 0x36
        /*0066*/ 	.short	(.L_38 - .L_37)
.L_37:
        /*0068*/ 	.word	0x00000008
.L_38:


//--------------------- .nv.callgraph             --------------------------
	.section	.nv.callgraph,"",@"SHT_CUDA_CALLGRAPH"
	.align	4
	.sectionentsize	8
	.align		4
        /*0000*/ 	.word	0x00000000
	.align		4
        /*0004*/ 	.word	0xffffffff
	.align		4
        /*0008*/ 	.word	0x00000000
	.align		4
        /*000c*/ 	.word	0xfffffffe
	.align		4
        /*0010*/ 	.word	0x00000000
	.align		4
        /*0014*/ 	.word	0xfffffffd
	.align		4
        /*0018*/ 	.word	0x00000000
	.align		4
        /*001c*/ 	.word	0xfffffffc


//--------------------- .nv.constant4             --------------------------
	.section	.nv.constant4,"a",@progbits
	.align	8
	.align		8
.nv.constant4:
        /*0000*/ 	.dword	__cudart_i2opi_f


//--------------------- .text._Z13processColorsPfS_ --------------------------
	.section	.text._Z13processColorsPfS_,"ax",@progbits
	.align	128
        .global         _Z13processColorsPfS_
        .type           _Z13processColorsPfS_,@function
        .size           _Z13processColorsPfS_,(.L_x_8 - _Z13processColorsPfS_)
        .other          _Z13processColorsPfS_,@"STO_CUDA_ENTRY STV_DEFAULT"
_Z13processColorsPfS_:
.text._Z13processColorsPfS_:
[----:B------:R-:W-:Y:S01]  /*0000*/  LDC R1, c[0x0][0x37c] ;  /* 0x0000df00ff017b82 */ /* 0x000fe20000000800 */
[----:B------:R-:W0:Y:S07]  /*0010*/  S2R R3, SR_TID.X ;  /* 0x0000000000037919 */ /* 0x000e2e0000002100 */
[----:B------:R-:W0:Y:S08]  /*0020*/  S2UR UR4, SR_CTAID.X ;  /* 0x00000000000479c3 */ /* 0x000e300000002500 */
[----:B------:R-:W0:Y:S02]  /*0030*/  LDC R0, c[0x0][0x360] ;  /* 0x0000d800ff007b82 */ /* 0x000e240000000800 */
[----:B0-----:R-:W-:-:S05]  /*0040*/  IMAD R0, R0, UR4, R3 ;  /* 0x0000000400007c24 */ /* 0x001fca000f8e0203 */
[----:B------:R-:W-:-:S13]  /*0050*/  ISETP.GT.AND P0, PT, R0, 0x7, PT ;  /* 0x000000070000780c */ /* 0x000fda0003f04270 */
[----:B------:R-:W-:Y:S05]  /*0060*/  @P0 EXIT ;  /* 0x000000000000094d */ /* 0x000fea0003800000 */
[----:B------:R-:W0:Y:S01]  /*0070*/  LDC.64 R2, c[0x0][0x380] ;  /* 0x0000e000ff027b82 */ /* 0x000e220000000a00 */
[----:B------:R-:W1:Y:S01]  /*0080*/  LDCU.64 UR4, c[0x0][0x358] ;  /* 0x00006b00ff0477ac */ /* 0x000e620008000a00 */
[----:B------:R-:W-:-:S06]  /*0090*/  SHF.L.U32 R7, R0, 0x2, RZ ;  /* 0x0000000200077819 */ /* 0x000fcc00000006ff */
[----:B------:R-:W2:Y:S01]  /*00a0*/  LDC.64 R4, c[0x0][0x388] ;  /* 0x0000e200ff047b82 */ /* 0x000ea20000000a00 */
[----:B0-----:R-:W-:-:S05]  /*00b0*/  IMAD.WIDE R2, R7, 0x4, R2 ;  /* 0x0000000407027825 */ /* 0x001fca00078e0202 */
[----:B-1----:R-:W3:Y:S01]  /*00c0*/  LDG.E R9, desc[UR4][R2.64] ;  /* 0x0000000402097981 */ /* 0x002ee2000c1e1900 */
[----:B--2---:R-:W-:-:S05]  /*00d0*/  IMAD.WIDE R4, R7, 0x4, R4 ;  /* 0x0000000407047825 */ /* 0x004fca00078e0204 */
[----:B---3--:R-:W-:Y:S04]  /*00e0*/  STG.E desc[UR4][R4.64], R9 ;  /* 0x0000000904007986 */ /* 0x008fe8000c101904 */
[----:B------:R-:W2:Y:S04]  /*00f0*/  LDG.E R7, desc[UR4][R2.64+0x4] ;  /* 0x0000040402077981 */ /* 0x000ea8000c1e1900 */
[----:B--2---:R-:W-:Y:S04]  /*0100*/  STG.E desc[UR4][R4.64+0x4], R7 ;  /* 0x0000040704007986 */ /* 0x004fe8000c101904 */
[----:B------:R-:W2:Y:S04]  /*0110*/  LDG.E R11, desc[UR4][R2.64+0x8] ;  /* 0x00000804020b7981 */ /* 0x000ea8000c1e1900 */
[----:B--2---:R-:W-:Y:S04]  /*0120*/  STG.E desc[UR4][R4.64+0x8], R11 ;  /* 0x0000080b04007986 */ /* 0x004fe8000c101904 */
[----:B------:R-:W2:Y:S04]  /*0130*/  LDG.E R13, desc[UR4][R2.64+0xc] ;  /* 0x00000c04020d7981 */ /* 0x000ea8000c1e1900 */
[----:B--2---:R-:W-:Y:S01]  /*0140*/  STG.E desc[UR4][R4.64+0xc], R13 ;  /* 0x00000c0d04007986 */ /* 0x004fe2000c101904 */
[----:B------:R-:W-:Y:S05]  /*0150*/  EXIT ;  /* 0x000000000000794d */ /* 0x000fea0003800000 */
.L_x_0:
[----:B------:R-:W-:-:S00]  /*0160*/  BRA `(.L_x_0) ;  /* 0xfffffffc00fc7947 */ /* 0x000fc0000383ffff */
[----:B------:R-:W-:-:S00]  /*0170*/  NOP ;  /* 0x0000000000007918 */ /* 0x000fc00000000000 */
        /* <DEDUP_REMOVED lines=8> */
.L_x_8:


//--------------------- .text._Z17transformVerticesPfS_f --------------------------
	.section	.text._Z17transformVerticesPfS_f,"ax",@progbits
	.align	128
        .global         _Z17transformVerticesPfS_f
        .type           _Z17transformVerticesPfS_f,@function
        .size           _Z17transformVerticesPfS_f,(.L_x_9 - _Z17transformVerticesPfS_f)
        .other          _Z17transformVerticesPfS_f,@"STO_CUDA_ENTRY STV_DEFAULT"
_Z17transformVerticesPfS_f:
.text._Z17transformVerticesPfS_f:
[----:B------:R-:W-:Y:S01]  /*0000*/  LDC R1, c[0x0][0x37c] ;  /* 0x0000df00ff017b82 */ /* 0x000fe20000000800 */
[----:B------:R-:W0:Y:S07]  /*0010*/  S2R R0, SR_TID.X ;  /* 0x0000000000007919 */ /* 0x000e2e0000002100 */
[----:B------:R-:W0:Y:S08]  /*0020*/  S2UR UR4, SR_CTAID.X ;  /* 0x00000000000479c3 */ /* 0x000e300000002500 */
[----:B------:R-:W0:Y:S02]  /*0030*/  LDC R5, c[0x0][0x360] ;  /* 0x0000d800ff057b82 */ /* 0x000e240000000800 */
[----:B0-----:R-:W-:-:S05]  /*0040*/  IMAD R5, R5, UR4, R0 ;  /* 0x0000000405057c24 */ /* 0x001fca000f8e0200 */
[----:B------:R-:W-:-:S13]  /*0050*/  ISETP.GT.AND P0, PT, R5, 0x7, PT ;  /* 0x000000070500780c */ /* 0x000fda0003f04270 */
[----:B------:R-:W-:Y:S05]  /*0060*/  @P0 EXIT ;  /* 0x000000000000094d */ /* 0x000fea0003800000 */
[----:B------:R-:W0:Y:S01]  /*0070*/  LDC R7, c[0x0][0x390] ;  /* 0x0000e400ff077b82 */ /* 0x000e220000000800 */
[----:B------:R-:W1:Y:S01]  /*0080*/  LDCU.64 UR6, c[0x0][0x358] ;  /* 0x00006b00ff0677ac */ /* 0x000e620008000a00 */
[----:B------:R-:W-:-:S06]  /*0090*/  IMAD R5, R5, 0x3, RZ ;  /* 0x0000000305057824 */ /* 0x000fcc00078e02ff */
[----:B------:R-:W2:Y:S01]  /*00a0*/  LDC.64 R8, c[0x0][0x380] ;  /* 0x0000e000ff087b82 */ /* 0x000ea20000000a00 */
[----:B0-----:R-:W-:-:S06]  /*00b0*/  FMUL R0, R7, 0.63661974668502807617 ;  /* 0x3f22f98307007820 */ /* 0x001fcc0000400000 */
[----:B------:R-:W0:Y:S01]  /*00c0*/  F2I.NTZ R0, R0 ;  /* 0x0000000000007305 */ /* 0x000e220000203100 */
[----:B------:R-:W-:Y:S01]  /*00d0*/  FSETP.GE.AND P0, PT, |R7|, 105615, PT ;  /* 0x47ce47800700780b */ /* 0x000fe20003f06200 */
[----:B--2---:R-:W-:-:S05]  /*00e0*/  IMAD.WIDE R8, R5, 0x4, R8 ;  /* 0x0000000405087825 */ /* 0x004fca00078e0208 */
[----:B-1----:R1:W5:Y:S01]  /*00f0*/  LDG.E R4, desc[UR6][R8.64] ;  /* 0x0000000608047981 */ /* 0x002362000c1e1900 */
[----:B0-----:R-:W-:-:S03]  /*0100*/  I2FP.F32.S32 R12, R0 ;  /* 0x00000000000c7245 */ /* 0x001fc60000201400 */
[----:B------:R1:W5:Y:S02]  /*0110*/  LDG.E R3, desc[UR6][R8.64+0x4] ;  /* 0x0000040608037981 */ /* 0x000364000c1e1900 */
[C---:B------:R-:W-:Y:S02]  /*0120*/  FFMA R11, R12.reuse, -1.5707962512969970703, R7 ;  /* 0xbfc90fda0c0b7823 */ /* 0x040fe40000000007 */
[----:B------:R1:W5:Y:S01]  /*0130*/  LDG.E R2, desc[UR6][R8.64+0x8] ;  /* 0x0000080608027981 */ /* 0x000362000c1e1900 */
[----:B------:R-:W-:Y:S01]  /*0140*/  IMAD.MOV.U32 R13, RZ, RZ, R0 ;  /* 0x000000ffff0d7224 */ /* 0x000fe200078e0000 */
[----:B------:R-:W-:Y:S01]  /*0150*/  P2R R6, PR, RZ, 0x1 ;  /* 0x00000001ff067803 */ /* 0x000fe20000000000 */
[----:B------:R-:W-:-:S04]  /*0160*/  FFMA R11, R12, -7.5497894158615963534e-08, R11 ;  /* 0xb3a221680c0b7823 */ /* 0x000fc8000000000b */
[----:B------:R-:W-:-:S04]  /*0170*/  FFMA R12, R12, -5.3903029534742383927e-15, R11 ;  /* 0xa7c234c50c0c7823 */ /* 0x000fc8000000000b */
[----:B------:R-:W-:Y:S01]  /*0180*/  IMAD.MOV.U32 R15, RZ, RZ, R12 ;  /* 0x000000ffff0f7224 */ /* 0x000fe200078e000c */
[----:B-1----:R-:W-:Y:S06]  /*0190*/  @!P0 BRA `(.L_x_1) ;  /* 0x0000000400748947 */ /* 0x002fec0003800000 */
[----:B------:R-:W-:-:S13]  /*01a0*/  FSETP.NEU.AND P0, PT, |R7|, +INF , PT ;  /* 0x7f8000000700780b */ /* 0x000fda0003f0d200 */
[----:B------:R-:W-:Y:S01]  /*01b0*/  @!P0 FMUL R15, RZ, R7 ;  /* 0x00000007ff0f8220 */ /* 0x000fe20000400000 */
[----:B------:R-:W-:Y:S01]  /*01c0*/  @!P0 IMAD.MOV.U32 R0, RZ, RZ, RZ ;  /* 0x000000ffff008224 */ /* 0x000fe200078e00ff */
[----:B------:R-:W-:Y:S06]  /*01d0*/  @!P0 BRA `(.L_x_1) ;  /* 0x0000000400648947 */ /* 0x000fec0003800000 */
[----:B------:R-:W-:Y:S01]  /*01e0*/  IMAD.SHL.U32 R0, R7, 0x100, RZ ;  /* 0x0000010007007824 */ /* 0x000fe200078e00ff */
[----:B------:R-:W-:Y:S01]  /*01f0*/  CS2R R20, SRZ ;  /* 0x0000000000147805 */ /* 0x000fe2000001ff00 */
[----:B------:R-:W-:Y:S01]  /*0200*/  IMAD.MOV.U32 R15, RZ, RZ, RZ ;  /* 0x000000ffff0f7224 */ /* 0x000fe200078e00ff */
[----:B------:R-:W0:Y:S02]  /*0210*/  LDCU.64 UR8, c[0x4][URZ] ;  /* 0x01000000ff0877ac */ /* 0x000e240008000a00 */
[----:B------:R-:W-:Y:S01]  /*0220*/  LOP3.LUT R0, R0, 0x80000000, RZ, 0xfc, !PT ;  /* 0x8000000000007812 */ /* 0x000fe200078efcff */
[----:B------:R-:W-:-:S06]  /*0230*/  UMOV UR4, URZ ;  /* 0x000000ff00047c82 */ /* 0x000fcc0008000000 */
.L_x_2:
[----:B0-----:R-:W-:Y:S01]  /*0240*/  MOV R9, UR9 ;  /* 0x0000000900097c02 */ /* 0x001fe20008000f00 */
[----:B------:R-:W-:-:S05]  /*0250*/  IMAD.U32 R8, RZ, RZ, UR8 ;  /* 0x00000008ff087e24 */ /* 0x000fca000f8e00ff */
[----:B------:R-:W2:Y:S01]  /*0260*/  LDG.E.CONSTANT R9, desc[UR6][R8.64] ;  /* 0x0000000608097981 */ /* 0x000ea2000c1e9900 */
[----:B------:R-:W-:Y:S01]  /*0270*/  UIADD3 UR4, UPT, UPT, UR4, 0x1, URZ ;  /* 0x0000000104047890 */ /* 0x000fe2000fffe0ff */
[C---:B------:R-:W-:Y:S01]  /*0280*/  ISETP.EQ.AND P0, PT, R20.reuse, RZ, PT ;  /* 0x000000ff1400720c */ /* 0x040fe20003f02270 */
[----:B------:R-:W-:Y:S01]  /*0290*/  UIADD3 UR8, UP1, UPT, UR8, 0x4, URZ ;  /* 0x0000000408087890 */ /* 0x000fe2000ff3e0ff */
[C---:B------:R-:W-:Y:S01]  /*02a0*/  ISETP.EQ.AND P1, PT, R20.reuse, 0x4, PT ;  /* 0x000000041400780c */ /* 0x040fe20003f22270 */
[----:B------:R-:W-:Y:S01]  /*02b0*/  UISETP.NE.AND UP0, UPT, UR4, 0x6, UPT ;  /* 0x000000060400788c */ /* 0x000fe2000bf05270 */
[C---:B------:R-:W-:Y:S01]  /*02c0*/  ISETP.EQ.AND P3, PT, R20.reuse, 0xc, PT ;  /* 0x0000000c1400780c */ /* 0x040fe20003f62270 */
[----:B------:R-:W-:Y:S01]  /*02d0*/  UIADD3.X UR9, UPT, UPT, URZ, UR9, URZ, UP1, !UPT ;  /* 0x00000009ff097290 */ /* 0x000fe20008ffe4ff */
[C---:B------:R-:W-:Y:S02]  /*02e0*/  ISETP.EQ.AND P4, PT, R20.reuse, 0x10, PT ;  /* 0x000000101400780c */ /* 0x040fe40003f82270 */
[----:B------:R-:W-:Y:S01]  /*02f0*/  ISETP.EQ.AND P5, PT, R20, 0x14, PT ;  /* 0x000000141400780c */ /* 0x000fe20003fa2270 */
[----:B--2---:R-:W-:-:S03]  /*0300*/  IMAD.WIDE.U32 R10, R9, R0, RZ ;  /* 0x00000000090a7225 */ /* 0x004fc600078e00ff */
[----:B------:R-:W-:-:S07]  /*0310*/  IADD3 R10, P2, PT, R10, R15, RZ ;  /* 0x0000000f0a0a7210 */ /* 0x000fce0007f5e0ff */
[----:B------:R-:W-:Y:S01]  /*0320*/  @P4 MOV R16, R10 ;  /* 0x0000000a00104202 */ /* 0x000fe20000000f00 */
[----:B------:R-:W-:Y:S01]  /*0330*/  IMAD.X R15, R11, 0x1, R21, P2 ;  /* 0x000000010b0f7824 */ /* 0x000fe200010e0615 */
[C---:B------:R-:W-:Y:S01]  /*0340*/  ISETP.EQ.AND P2, PT, R20.reuse, 0x8, PT ;  /* 0x000000081400780c */ /* 0x040fe20003f42270 */
[--C-:B------:R-:W-:Y:S02]  /*0350*/  @P0 IMAD.MOV.U32 R6, RZ, RZ, R10.reuse ;  /* 0x000000ffff060224 */ /* 0x100fe400078e000a */
[--C-:B------:R-:W-:Y:S02]  /*0360*/  @P1 IMAD.MOV.U32 R19, RZ, RZ, R10.reuse ;  /* 0x000000ffff131224 */ /* 0x100fe400078e000a */
[--C-:B------:R-:W-:Y:S02]  /*0370*/  @P3 IMAD.MOV.U32 R17, RZ, RZ, R10.reuse ;  /* 0x000000ffff113224 */ /* 0x100fe400078e000a */
[----:B------:R-:W-:Y:S02]  /*0380*/  @P5 IMAD.MOV.U32 R14, RZ, RZ, R10 ;  /* 0x000000ffff0e5224 */ /* 0x000fe400078e000a */
[----:B------:R-:W-:-:S04]  /*0390*/  VIADD R20, R20, 0x4 ;  /* 0x0000000414147836 */ /* 0x000fc80000000000 */
[----:B------:R-:W-:Y:S01]  /*03a0*/  @P2 IMAD.MOV.U32 R18, RZ, RZ, R10 ;  /* 0x000000ffff122224 */ /* 0x000fe200078e000a */
[----:B------:R-:W-:Y:S06]  /*03b0*/  BRA.U UP0, `(.L_x_2) ;  /* 0xfffffffd00a07547 */ /* 0x000fec000b83ffff */
[----:B------:R-:W-:-:S04]  /*03c0*/  SHF.R.U32.HI R8, RZ, 0x17, R7 ;  /* 0x00000017ff087819 */ /* 0x000fc80000011607 */
[C---:B------:R-:W-:Y:S02]  /*03d0*/  LOP3.LUT R0, R8.reuse, 0xe0, RZ, 0xc0, !PT ;  /* 0x000000e008007812 */ /* 0x040fe400078ec0ff */
[----:B------:R-:W-:-:S03]  /*03e0*/  LOP3.LUT P6, RZ, R8, 0x1f, RZ, 0xc0, !PT ;  /* 0x0000001f08ff7812 */ /* 0x000fc600078cc0ff */
[----:B------:R-:W-:-:S05]  /*03f0*/  VIADD R0, R0, 0xffffff80 ;  /* 0xffffff8000007836 */ /* 0x000fca0000000000 */
[----:B------:R-:W-:-:S05]  /*0400*/  SHF.R.U32.HI R0, RZ, 0x5, R0 ;  /* 0x00000005ff007819 */ /* 0x000fca0000011600 */
[----:B------:R-:W-:-:S05]  /*0410*/  IMAD.U32 R20, R0, -0x4, RZ ;  /* 0xfffffffc00147824 */ /* 0x000fca00078e00ff */
[C---:B------:R-:W-:Y:S02]  /*0420*/  ISETP.EQ.AND P3, PT, R20.reuse, -0x18, PT ;  /* 0xffffffe81400780c */ /* 0x040fe40003f62270 */
[C---:B------:R-:W-:Y:S02]  /*0430*/  ISETP.EQ.AND P4, PT, R20.reuse, -0x14, PT ;  /* 0xffffffec1400780c */ /* 0x040fe40003f82270 */
[C---:B------:R-:W-:Y:S02]  /*0440*/  ISETP.EQ.AND P0, PT, R20.reuse, -0x10, PT ;  /* 0xfffffff01400780c */ /* 0x040fe40003f02270 */
[C---:B------:R-:W-:Y:S02]  /*0450*/  ISETP.EQ.AND P1, PT, R20.reuse, -0xc, PT ;  /* 0xfffffff41400780c */ /* 0x040fe40003f22270 */
[C---:B------:R-:W-:Y:S02]  /*0460*/  ISETP.EQ.AND P2, PT, R20.reuse, -0x8, PT ;  /* 0xfffffff81400780c */ /* 0x040fe40003f42270 */
[----:B------:R-:W-:-:S03]  /*0470*/  ISETP.EQ.AND P5, PT, R20, 0x4, PT ;  /* 0x000000041400780c */ /* 0x000fc60003fa2270 */
[----:B------:R-:W-:Y:S01]  /*0480*/  @P3 IMAD.MOV.U32 R0, RZ, RZ, R6 ;  /* 0x000000ffff003224 */ /* 0x000fe200078e0006 */
[C---:B------:R-:W-:Y:S01]  /*0490*/  ISETP.EQ.AND P3, PT, R20.reuse, -0x4, PT ;  /* 0xfffffffc1400780c */ /* 0x040fe20003f62270 */
[--C-:B------:R-:W-:Y:S01]  /*04a0*/  @P4 IMAD.MOV.U32 R0, RZ, RZ, R19.reuse ;  /* 0x000000ffff004224 */ /* 0x100fe200078e0013 */
[----:B------:R-:W-:Y:S01]  /*04b0*/  @P4 MOV R9, R6 ;  /* 0x0000000600094202 */ /* 0x000fe20000000f00 */
[----:B------:R-:W-:Y:S01]  /*04c0*/  @P0 IMAD.MOV.U32 R9, RZ, RZ, R19 ;  /* 0x000000ffff090224 */ /* 0x000fe200078e0013 */
[----:B------:R-:W-:Y:S01]  /*04d0*/  ISETP.EQ.AND P4, PT, R20, RZ, PT ;  /* 0x000000ff1400720c */ /* 0x000fe20003f82270 */
[--C-:B------:R-:W-:Y:S02]  /*04e0*/  @P1 IMAD.MOV.U32 R9, RZ, RZ, R18.reuse ;  /* 0x000000ffff091224 */ /* 0x100fe400078e0012 */
[----:B------:R-:W-:Y:S01]  /*04f0*/  @P2 MOV R9, R17 ;  /* 0x0000001100092202 */ /* 0x000fe20000000f00 */
[----:B------:R-:W-:Y:S02]  /*0500*/  @P0 IMAD.MOV.U32 R0, RZ, RZ, R18 ;  /* 0x000000ffff000224 */ /* 0x000fe400078e0012 */
[----:B------:R-:W-:-:S02]  /*0510*/  @P1 IMAD.MOV.U32 R0, RZ, RZ, R17 ;  /* 0x000000ffff001224 */ /* 0x000fc400078e0011 */
[--C-:B------:R-:W-:Y:S02]  /*0520*/  @P2 IMAD.MOV.U32 R0, RZ, RZ, R16.reuse ;  /* 0x000000ffff002224 */ /* 0x100fe400078e0010 */
[----:B------:R-:W-:Y:S02]  /*0530*/  @P3 IMAD.MOV.U32 R9, RZ, RZ, R16 ;  /* 0x000000ffff093224 */ /* 0x000fe400078e0010 */
[--C-:B------:R-:W-:Y:S02]  /*0540*/  @P3 IMAD.MOV.U32 R0, RZ, RZ, R14.reuse ;  /* 0x000000ffff003224 */ /* 0x100fe400078e000e */
[----:B------:R-:W-:Y:S01]  /*0550*/  @P4 IMAD.MOV.U32 R9, RZ, RZ, R14 ;  /* 0x000000ffff094224 */ /* 0x000fe200078e000e */
[----:B------:R-:W-:Y:S01]  /*0560*/  @P5 MOV R9, R15 ;  /* 0x0000000f00095202 */ /* 0x000fe20000000f00 */
[----:B------:R-:W-:-:S04]  /*0570*/  @P4 IMAD.MOV.U32 R0, RZ, RZ, R15 ;  /* 0x000000ffff004224 */ /* 0x000fc800078e000f */
[----:B------:R-:W-:Y:S01]  /*0580*/  IMAD.MOV.U32 R10, RZ, RZ, R9 ;  /* 0x000000ffff0a7224 */ /* 0x000fe200078e0009 */
[----:B------:R-:W-:Y:S06]  /*0590*/  @!P6 BRA `(.L_x_3) ;  /* 0x00000000002ce947 */ /* 0x000fec0003800000 */
[----:B------:R-:W-:Y:S01]  /*05a0*/  @P0 IMAD.MOV.U32 R11, RZ, RZ, R6 ;  /* 0x000000ffff0b0224 */ /* 0x000fe200078e0006 */
[----:B------:R-:W-:Y:S01]  /*05b0*/  ISETP.EQ.AND P0, PT, R20, 0x8, PT ;  /* 0x000000081400780c */ /* 0x000fe20003f02270 */
[----:B------:R-:W-:Y:S01]  /*05c0*/  @P1 IMAD.MOV.U32 R11, RZ, RZ, R19 ;  /* 0x000000ffff0b1224 */ /* 0x000fe200078e0013 */
[----:B------:R-:W-:Y:S01]  /*05d0*/  LOP3.LUT R9, R8, 0x1f, RZ, 0xc0, !PT ;  /* 0x0000001f08097812 */ /* 0x000fe200078ec0ff */
[----:B------:R-:W-:Y:S02]  /*05e0*/  @P2 IMAD.MOV.U32 R11, RZ, RZ, R18 ;  /* 0x000000ffff0b2224 */ /* 0x000fe400078e0012 */
[----:B------:R-:W-:Y:S01]  /*05f0*/  @P3 IMAD.MOV.U32 R11, RZ, RZ, R17 ;  /* 0x000000ffff0b3224 */ /* 0x000fe200078e0011 */
[----:B------:R-:W-:Y:S01]  /*0600*/  @P4 MOV R11, R16 ;  /* 0x00000010000b4202 */ /* 0x000fe20000000f00 */
[----:B------:R-:W-:Y:S01]  /*0610*/  @P5 IMAD.MOV.U32 R11, RZ, RZ, R14 ;  /* 0x000000ffff0b5224 */ /* 0x000fe200078e000e */
[----:B------:R-:W-:-:S05]  /*0620*/  SHF.L.W.U32.HI R0, R10, R9, R0 ;  /* 0x000000090a007219 */ /* 0x000fca0000010e00 */
[----:B------:R-:W-:-:S05]  /*0630*/  @P0 IMAD.MOV.U32 R11, RZ, RZ, R15 ;  /* 0x000000ffff0b0224 */ /* 0x000fca00078e000f */
[----:B------:R-:W-:-:S07]  /*0640*/  SHF.L.W.U32.HI R10, R11, R9, R10 ;  /* 0x000000090b0a7219 */ /* 0x000fce0000010e0a */
.L_x_3:
[C---:B------:R-:W-:Y:S01]  /*0650*/  SHF.L.W.U32.HI R15, R10.reuse, 0x2, R0 ;  /* 0x000000020a0f7819 */ /* 0x040fe20000010e00 */
[----:B------:R-:W-:Y:S01]  /*0660*/  IMAD.SHL.U32 R8, R10, 0x4, RZ ;  /* 0x000000040a087824 */ /* 0x000fe200078e00ff */
[----:B------:R-:W-:Y:S01]  /*0670*/  UMOV UR4, 0x54442d19 ;  /* 0x54442d1900047882 */ /* 0x000fe20000000000 */
[----:B------:R-:W-:Y:S01]  /*0680*/  UMOV UR5, 0x3bf921fb ;  /* 0x3bf921fb00057882 */ /* 0x000fe20000000000 */
[----:B------:R-:W-:Y:S02]  /*0690*/  SHF.R.S32.HI R9, RZ, 0x1f, R15 ;  /* 0x0000001fff097819 */ /* 0x000fe4000001140f */
[----:B------:R-:W-:Y:S02]  /*06a0*/  ISETP.GE.AND P0, PT, R7, RZ, PT ;  /* 0x000000ff0700720c */ /* 0x000fe40003f06270 */
[C---:B------:R-:W-:Y:S02]  /*06b0*/  LOP3.LUT R8, R9.reuse, R8, RZ, 0x3c, !PT ;  /* 0x0000000809087212 */ /* 0x040fe400078e3cff */
[----:B------:R-:W-:-:S02]  /*06c0*/  LOP3.LUT R9, R9, R15, RZ, 0x3c, !PT ;  /* 0x0000000f09097212 */ /* 0x000fc400078e3cff */
[----:B------:R-:W-:Y:S02]  /*06d0*/  SHF.R.U32.HI R0, RZ, 0x1e, R0 ;  /* 0x0000001eff007819 */ /* 0x000fe40000011600 */
[C---:B------:R-:W-:Y:S02]  /*06e0*/  LOP3.LUT R20, R15.reuse, R7, RZ, 0x3c, !PT ;  /* 0x000000070f147212 */ /* 0x040fe400078e3cff */
[----:B------:R-:W0:Y:S01]  /*06f0*/  I2F.F64.S64 R8, R8 ;  /* 0x0000000800087312 */ /* 0x000e220000301c00 */
[----:B------:R-:W-:Y:S02]  /*0700*/  LEA.HI R0, R15, R0, RZ, 0x1 ;  /* 0x000000000f007211 */ /* 0x000fe400078f08ff */
[----:B------:R-:W-:-:S03]  /*0710*/  ISETP.GE.AND P1, PT, R20, RZ, PT ;  /* 0x000000ff1400720c */ /* 0x000fc60003f26270 */
[----:B------:R-:W-:-:S04]  /*0720*/  IMAD.MOV R15, RZ, RZ, -R0 ;  /* 0x000000ffff0f7224 */ /* 0x000fc800078e0a00 */
[----:B------:R-:W-:Y:S01]  /*0730*/  @!P0 IMAD.MOV.U32 R0, RZ, RZ, R15 ;  /* 0x000000ffff008224 */ /* 0x000fe200078e000f */
[----:B0-----:R-:W-:-:S10]  /*0740*/  DMUL R10, R8, UR4 ;  /* 0x00000004080a7c28 */ /* 0x001fd40008000000 */
[----:B------:R-:W0:Y:S02]  /*0750*/  F2F.F32.F64 R10, R10 ;  /* 0x0000000a000a7310 */ /* 0x000e240000301000 */
[----:B0-----:R-:W-:-:S07]  /*0760*/  FSEL R15, -R10, R10, !P1 ;  /* 0x0000000a0a0f7208 */ /* 0x001fce0004800100 */
.L_x_1:
[----:B------:R-:W-:Y:S01]  /*0770*/  MOV R20, 0x37cbac00 ;  /* 0x37cbac0000147802 */ /* 0x000fe20000000f00 */
[----:B------:R-:W-:Y:S01]  /*0780*/  FMUL R9, R15, R15 ;  /* 0x0000000f0f097220 */ /* 0x000fe20000400000 */
[C---:B------:R-:W-:Y:S01]  /*0790*/  LOP3.LUT R10, R0.reuse, 0x1, RZ, 0xc0, !PT ;  /* 0x00000001000a7812 */ /* 0x040fe200078ec0ff */
[----:B------:R-:W-:Y:S01]  /*07a0*/  VIADD R0, R0, 0x1 ;  /* 0x0000000100007836 */ /* 0x000fe20000000000 */
[----:B------:R-:W-:Y:S01]  /*07b0*/  FSETP.GE.AND P2, PT, |R7|, 105615, PT ;  /* 0x47ce47800700780b */ /* 0x000fe20003f46200 */
[----:B------:R-:W-:Y:S01]  /*07c0*/  FFMA R8, R9, R20, -0.0013887860113754868507 ;  /* 0xbab607ed09087423 */ /* 0x000fe20000000014 */
[----:B------:R-:W-:Y:S01]  /*07d0*/  ISETP.NE.U32.AND P0, PT, R10, 0x1, PT ;  /* 0x000000010a00780c */ /* 0x000fe20003f05070 */
[----:B------:R-:W-:Y:S01]  /*07e0*/  IMAD.MOV.U32 R10, RZ, RZ, 0x3c0885e4 ;  /* 0x3c0885e4ff0a7424 */ /* 0x000fe200078e00ff */
[----:B------:R-:W-:Y:S01]  /*07f0*/  LOP3.LUT P1, RZ, R0, 0x2, RZ, 0xc0, !PT ;  /* 0x0000000200ff7812 */ /* 0x000fe2000782c0ff */
[----:B------:R-:W-:Y:S01]  /*0800*/  IMAD.MOV.U32 R11, RZ, RZ, 0x3e2aaaa8 ;  /* 0x3e2aaaa8ff0b7424 */ /* 0x000fe200078e00ff */
[----:B------:R-:W-:-:S02]  /*0810*/  FSEL R8, R8, -0.00019574658654164522886, P0 ;  /* 0xb94d415308087808 */ /* 0x000fc40000000000 */
[----:B------:R-:W-:Y:S02]  /*0820*/  FSEL R10, R10, 0.041666727513074874878, !P0 ;  /* 0x3d2aaabb0a0a7808 */ /* 0x000fe40004000000 */
[----:B------:R-:W-:Y:S02]  /*0830*/  FSEL R0, R15, 1, !P0 ;  /* 0x3f8000000f007808 */ /* 0x000fe40004000000 */
[----:B------:R-:W-:Y:S01]  /*0840*/  FSEL R11, -R11, -0.4999999701976776123, !P0 ;  /* 0xbeffffff0b0b7808 */ /* 0x000fe20004000100 */
[C---:B------:R-:W-:Y:S02]  /*0850*/  FFMA R8, R9.reuse, R8, R10 ;  /* 0x0000000809087223 */ /* 0x040fe4000000000a */
[C---:B------:R-:W-:Y:S02]  /*0860*/  FFMA R15, R9.reuse, R0, RZ ;  /* 0x00000000090f7223 */ /* 0x040fe400000000ff */
[----:B------:R-:W-:-:S04]  /*0870*/  FFMA R8, R9, R8, R11 ;  /* 0x0000000809087223 */ /* 0x000fc8000000000b */
[----:B------:R-:W-:-:S04]  /*0880*/  FFMA R15, R15, R8, R0 ;  /* 0x000000080f0f7223 */ /* 0x000fc80000000000 */
[----:B------:R-:W-:Y:S01]  /*0890*/  @P1 FADD R15, RZ, -R15 ;  /* 0x8000000fff0f1221 */ /* 0x000fe20000000000 */
[----:B------:R-:W-:Y:S06]  /*08a0*/  @!P2 BRA `(.L_x_4) ;  /* 0x00000004006ca947 */ /* 0x000fec0003800000 */
[----:B------:R-:W-:-:S13]  /*08b0*/  FSETP.NEU.AND P0, PT, |R7|, +INF , PT ;  /* 0x7f8000000700780b */ /* 0x000fda0003f0d200 */
[----:B------:R-:W-:Y:S01]  /*08c0*/  @!P0 FMUL R12, RZ, R7 ;  /* 0x00000007ff0c8220 */ /* 0x000fe20000400000 */
[----:B------:R-:W-:Y:S01]  /*08d0*/  @!P0 IMAD.MOV.U32 R13, RZ, RZ, RZ ;  /* 0x000000ffff0d8224 */ /* 0x000fe200078e00ff */
[----:B------:R-:W-:Y:S06]  /*08e0*/  @!P0 BRA `(.L_x_4) ;  /* 0x00000004005c8947 */ /* 0x000fec0003800000 */
[----:B------:R-:W-:Y:S01]  /*08f0*/  IMAD.SHL.U32 R0, R7, 0x100, RZ ;  /* 0x0000010007007824 */ /* 0x000fe200078e00ff */
[----:B------:R-:W-:Y:S02]  /*0900*/  CS2R R12, SRZ ;  /* 0x00000000000c7805 */ /* 0x000fe4000001ff00 */
[----:B------:R-:W-:Y:S01]  /*0910*/  MOV R21, RZ ;  /* 0x000000ff00157202 */ /* 0x000fe20000000f00 */
[----:B------:R-:W0:Y:S01]  /*0920*/  LDCU.64 UR8, c[0x4][URZ] ;  /* 0x01000000ff0877ac */ /* 0x000e220008000a00 */
[----:B------:R-:W-:Y:S01]  /*0930*/  LOP3.LUT R23, R0, 0x80000000, RZ, 0xfc, !PT ;  /* 0x8000000000177812 */ /* 0x000fe200078efcff */
[----:B------:R-:W-:-:S06]  /*0940*/  UMOV UR4, URZ ;  /* 0x000000ff00047c82 */ /* 0x000fcc0008000000 */
.L_x_5:
[----:B0-----:R-:W-:Y:S02]  /*0950*/  IMAD.U32 R8, RZ, RZ, UR8 ;  /* 0x00000008ff087e24 */ /* 0x001fe4000f8e00ff */
        /* <DEDUP_REMOVED lines=10> */
[----:B------:R-:W-:-:S02]  /*0a00*/  ISETP.EQ.AND P4, PT, R12, 0x10, PT ;  /* 0x000000100c00780c */ /* 0x000fc40003f82270 */
[C---:B------:R-:W-:Y:S01]  /*0a10*/  ISETP.EQ.AND P5, PT, R12.reuse, 0x14, PT ;  /* 0x000000140c00780c */ /* 0x040fe20003fa2270 */
[----:B------:R-:W-:Y:S02]  /*0a20*/  VIADD R12, R12, 0x4 ;  /* 0x000000040c0c7836 */ /* 0x000fe40000000000 */
[----:B--2---:R-:W-:-:S03]  /*0a30*/  IMAD.WIDE.U32 R10, R8, R23, RZ ;  /* 0x00000017080a7225 */ /* 0x004fc600078e00ff */
[----:B------:R-:W-:-:S04]  /*0a40*/  IADD3 R0, P6, PT, R10, R13, RZ ;  /* 0x0000000d0a007210 */ /* 0x000fc80007fde0ff */
[----:B------:R-:W-:Y:S01]  /*0a50*/  @P2 MOV R18, R0 ;  /* 0x0000000000122202 */ /* 0x000fe20000000f00 */
[----:B------:R-:W-:Y:S02]  /*0a60*/  IMAD.X R13, R11, 0x1, R21, P6 ;  /* 0x000000010b0d7824 */ /* 0x000fe400030e0615 */
[--C-:B------:R-:W-:Y:S02]  /*0a70*/  @P0 IMAD.MOV.U32 R6, RZ, RZ, R0.reuse ;  /* 0x000000ffff060224 */ /* 0x100fe400078e0000 */
[--C-:B------:R-:W-:Y:S02]  /*0a80*/  @P1 IMAD.MOV.U32 R19, RZ, RZ, R0.reuse ;  /* 0x000000ffff131224 */ /* 0x100fe400078e0000 */
[--C-:B------:R-:W-:Y:S02]  /*0a90*/  @P3 IMAD.MOV.U32 R17, RZ, RZ, R0.reuse ;  /* 0x000000ffff113224 */ /* 0x100fe400078e0000 */
[--C-:B------:R-:W-:Y:S02]  /*0aa0*/  @P4 IMAD.MOV.U32 R16, RZ, RZ, R0.reuse ;  /* 0x000000ffff104224 */ /* 0x100fe400078e0000 */
[----:B------:R-:W-:Y:S01]  /*0ab0*/  @P5 IMAD.MOV.U32 R14, RZ, RZ, R0 ;  /* 0x000000ffff0e5224 */ /* 0x000fe200078e0000 */
[----:B------:R-:W-:Y:S06]  /*0ac0*/  BRA.U UP0, `(.L_x_5) ;  /* 0xfffffffd00a07547 */ /* 0x000fec000b83ffff */
[----:B------:R-:W-:-:S04]  /*0ad0*/  SHF.R.U32.HI R9, RZ, 0x17, R7 ;  /* 0x00000017ff097819 */ /* 0x000fc80000011607 */
[C---:B------:R-:W-:Y:S02]  /*0ae0*/  LOP3.LUT R0, R9.reuse, 0xe0, RZ, 0xc0, !PT ;  /* 0x000000e009007812 */ /* 0x040fe400078ec0ff */
[----:B------:R-:W-:-:S03]  /*0af0*/  LOP3.LUT P6, RZ, R9, 0x1f, RZ, 0xc0, !PT ;  /* 0x0000001f09ff7812 */ /* 0x000fc600078cc0ff */
[----:B------:R-:W-:-:S05]  /*0b00*/  VIADD R0, R0, 0xffffff80 ;  /* 0xffffff8000007836 */ /* 0x000fca0000000000 */
[----:B------:R-:W-:-:S04]  /*0b10*/  SHF.R.U32.HI R0, RZ, 0x5, R0 ;  /* 0x00000005ff007819 */ /* 0x000fc80000011600 */
[----:B------:R-:W-:-:S04]  /*0b20*/  LEA R10, -R0, RZ, 0x2 ;  /* 0x000000ff000a7211 */ /* 0x000fc800078e11ff */
[C---:B------:R-:W-:Y:S02]  /*0b30*/  ISETP.EQ.AND P3, PT, R10.reuse, -0x18, PT ;  /* 0xffffffe80a00780c */ /* 0x040fe40003f62270 */
[C---:B------:R-:W-:Y:S02]  /*0b40*/  ISETP.EQ.AND P4, PT, R10.reuse, -0x14, PT ;  /* 0xffffffec0a00780c */ /* 0x040fe40003f82270 */
[C---:B------:R-:W-:Y:S02]  /*0b50*/  ISETP.EQ.AND P2, PT, R10.reuse, -0x10, PT ;  /* 0xfffffff00a00780c */ /* 0x040fe40003f42270 */
[C---:B------:R-:W-:Y:S02]  /*0b60*/  ISETP.EQ.AND P1, PT, R10.reuse, -0xc, PT ;  /* 0xfffffff40a00780c */ /* 0x040fe40003f22270 */
[C---:B------:R-:W-:Y:S02]  /*0b70*/  ISETP.EQ.AND P0, PT, R10.reuse, -0x8, PT ;  /* 0xfffffff80a00780c */ /* 0x040fe40003f02270 */
[----:B------:R-:W-:-:S03]  /*0b80*/  ISETP.EQ.AND P5, PT, R10, RZ, PT ;  /* 0x000000ff0a00720c */ /* 0x000fc60003fa2270 */
[--C-:B------:R-:W-:Y:S01]  /*0b90*/  @P3 IMAD.MOV.U32 R0, RZ, RZ, R6.reuse ;  /* 0x000000ffff003224 */ /* 0x100fe200078e0006 */
[C---:B------:R-:W-:Y:S01]  /*0ba0*/  ISETP.EQ.AND P3, PT, R10.reuse, -0x4, PT ;  /* 0xfffffffc0a00780c */ /* 0x040fe20003f62270 */
[----:B------:R-:W-:Y:S02]  /*0bb0*/  @P4 IMAD.MOV.U32 R8, RZ, RZ, R6 ;  /* 0x000000ffff084224 */ /* 0x000fe400078e0006 */
[--C-:B------:R-:W-:Y:S01]  /*0bc0*/  @P4 IMAD.MOV.U32 R0, RZ, RZ, R19.reuse ;  /* 0x000000ffff004224 */ /* 0x100fe200078e0013 */
[----:B------:R-:W-:Y:S01]  /*0bd0*/  ISETP.EQ.AND P4, PT, R10, 0x4, PT ;  /* 0x000000040a00780c */ /* 0x000fe20003f82270 */
[----:B------:R-:W-:Y:S01]  /*0be0*/  @P2 IMAD.MOV.U32 R8, RZ, RZ, R19 ;  /* 0x000000ffff082224 */ /* 0x000fe200078e0013 */
[----:B------:R-:W-:Y:S01]  /*0bf0*/  @P1 MOV R8, R18 ;  /* 0x0000001200081202 */ /* 0x000fe20000000f00 */
[----:B------:R-:W-:Y:S02]  /*0c00*/  @P2 IMAD.MOV.U32 R0, RZ, RZ, R18 ;  /* 0x000000ffff002224 */ /* 0x000fe400078e0012 */
[----:B------:R-:W-:-:S02]  /*0c10*/  @P1 IMAD.MOV.U32 R0, RZ, RZ, R17 ;  /* 0x000000ffff001224 */ /* 0x000fc400078e0011 */
[----:B------:R-:W-:Y:S02]  /*0c20*/  @P0 IMAD.MOV.U32 R8, RZ, RZ, R17 ;  /* 0x000000ffff080224 */ /* 0x000fe400078e0011 */
[--C-:B------:R-:W-:Y:S02]  /*0c30*/  @P0 IMAD.MOV.U32 R0, RZ, RZ, R16.reuse ;  /* 0x000000ffff000224 */ /* 0x100fe400078e0010 */
[----:B------:R-:W-:Y:S01]  /*0c40*/  @P3 IMAD.MOV.U32 R8, RZ, RZ, R16 ;  /* 0x000000ffff083224 */ /* 0x000fe200078e0010 */
[----:B------:R-:W-:Y:S01]  /*0c50*/  @P5 MOV R8, R14 ;  /* 0x0000000e00085202 */ /* 0x000fe20000000f00 */
[----:B------:R-:W-:Y:S02]  /*0c60*/  @P3 IMAD.MOV.U32 R0, RZ, RZ, R14 ;  /* 0x000000ffff003224 */ /* 0x000fe400078e000e */
[--C-:B------:R-:W-:Y:S02]  /*0c70*/  @P5 IMAD.MOV.U32 R0, RZ, RZ, R13.reuse ;  /* 0x000000ffff005224 */ /* 0x100fe400078e000d */
[----:B------:R-:W-:Y:S01]  /*0c80*/  @P4 IMAD.MOV.U32 R8, RZ, RZ, R13 ;  /* 0x000000ffff084224 */ /* 0x000fe200078e000d */
[----:B------:R-:W-:Y:S06]  /*0c90*/  @!P6 BRA `(.L_x_6) ;  /* 0x000000000028e947 */ /* 0x000fec0003800000 */
[----:B------:R-:W-:Y:S01]  /*0ca0*/  @P1 IMAD.MOV.U32 R6, RZ, RZ, R19 ;  /* 0x000000ffff061224 */ /* 0x000fe200078e0013 */
[----:B------:R-:W-:Y:S01]  /*0cb0*/  LOP3.LUT R9, R9, 0x1f, RZ, 0xc0, !PT ;  /* 0x0000001f09097812 */ /* 0x000fe200078ec0ff */
[----:B------:R-:W-:Y:S01]  /*0cc0*/  @P0 IMAD.MOV.U32 R6, RZ, RZ, R18 ;  /* 0x000000ffff060224 */ /* 0x000fe200078e0012 */
[----:B------:R-:W-:Y:S02]  /*0cd0*/  ISETP.EQ.AND P0, PT, R10, 0x8, PT ;  /* 0x000000080a00780c */ /* 0x000fe40003f02270 */
[----:B------:R-:W-:Y:S01]  /*0ce0*/  @P3 MOV R6, R17 ;  /* 0x0000001100063202 */ /* 0x000fe20000000f00 */
[----:B------:R-:W-:Y:S01]  /*0cf0*/  @P5 IMAD.MOV.U32 R6, RZ, RZ, R16 ;  /* 0x000000ffff065224 */ /* 0x000fe200078e0010 */
[----:B------:R-:W-:Y:S01]  /*0d00*/  SHF.L.W.U32.HI R0, R8, R9, R0 ;  /* 0x0000000908007219 */ /* 0x000fe20000010e00 */
[----:B------:R-:W-:-:S08]  /*0d10*/  @P4 IMAD.MOV.U32 R6, RZ, RZ, R14 ;  /* 0x000000ffff064224 */ /* 0x000fd000078e000e */
[----:B------:R-:W-:-:S05]  /*0d20*/  @P0 IMAD.MOV.U32 R6, RZ, RZ, R13 ;  /* 0x000000ffff060224 */ /* 0x000fca00078e000d */
[----:B------:R-:W-:-:S07]  /*0d30*/  SHF.L.W.U32.HI R8, R6, R9, R8 ;  /* 0x0000000906087219 */ /* 0x000fce0000010e08 */
.L_x_6:
        /* <DEDUP_REMOVED lines=9> */
[----:B------:R-:W0:Y:S01]  /*0dd0*/  I2F.F64.S64 R8, R10 ;  /* 0x0000000a00087312 */ /* 0x000e220000301c00 */
[C---:B------:R-:W-:Y:S02]  /*0de0*/  LOP3.LUT R7, R13.reuse, R7, RZ, 0x3c, !PT ;  /* 0x000000070d077212 */ /* 0x040fe400078e3cff */
[----:B------:R-:W-:Y:S02]  /*0df0*/  LEA.HI R13, R13, R0, RZ, 0x1 ;  /* 0x000000000d0d7211 */ /* 0x000fe400078f08ff */
[----:B------:R-:W-:Y:S02]  /*0e00*/  ISETP.GE.AND P0, PT, R7, RZ, PT ;  /* 0x000000ff0700720c */ /* 0x000fe40003f06270 */
[----:B------:R-:W-:-:S05]  /*0e10*/  IADD3 R0, PT, PT, -R13, RZ, RZ ;  /* 0x000000ff0d007210 */ /* 0x000fca0007ffe1ff */
[----:B------:R-:W-:Y:S01]  /*0e20*/  @!P1 IMAD.MOV.U32 R13, RZ, RZ, R0 ;  /* 0x000000ffff0d9224 */ /* 0x000fe200078e0000 */
[----:B0-----:R-:W-:-:S10]  /*0e30*/  DMUL R8, R8, UR4 ;  /* 0x0000000408087c28 */ /* 0x001fd40008000000 */
[----:B------:R-:W0:Y:S02]  /*0e40*/  F2F.F32.F64 R8, R8 ;  /* 0x0000000800087310 */ /* 0x000e240000301000 */
[----:B0-----:R-:W-:-:S07]  /*0e50*/  FSEL R12, -R8, R8, !P0 ;  /* 0x00000008080c7208 */ /* 0x001fce0004000100 */
.L_x_4:
[----:B------:R-:W-:Y:S01]  /*0e60*/  LOP3.LUT R0, R13, 0x1, RZ, 0xc0, !PT ;  /* 0x000000010d007812 */ /* 0x000fe200078ec0ff */
[----:B------:R-:W-:Y:S01]  /*0e70*/  FMUL R9, R12, R12 ;  /* 0x0000000c0c097220 */ /* 0x000fe20000400000 */
[----:B------:R-:W-:Y:S01]  /*0e80*/  IMAD.MOV.U32 R11, RZ, RZ, 0x3effffff ;  /* 0x3effffffff0b7424 */ /* 0x000fe200078e00ff */
[----:B------:R-:W0:Y:S01]  /*0e90*/  LDC.64 R6, c[0x0][0x388] ;  /* 0x0000e200ff067b82 */ /* 0x000e220000000a00 */
[----:B------:R-:W-:Y:S01]  /*0ea0*/  ISETP.NE.U32.AND P0, PT, R0, 0x1, PT ;  /* 0x000000010000780c */ /* 0x000fe20003f05070 */
[----:B------:R-:W-:Y:S01]  /*0eb0*/  FFMA R20, R9, R20, -0.0013887860113754868507 ;  /* 0xbab607ed09147423 */ /* 0x000fe20000000014 */
[----:B------:R-:W-:Y:S01]  /*0ec0*/  IMAD.MOV.U32 R0, RZ, RZ, 0x3d2aaabb ;  /* 0x3d2aaabbff007424 */ /* 0x000fe200078e00ff */
[----:B------:R-:W-:Y:S02]  /*0ed0*/  LOP3.LUT P1, RZ, R13, 0x2, RZ, 0xc0, !PT ;  /* 0x000000020dff7812 */ /* 0x000fe4000782c0ff */
[----:B------:R-:W-:Y:S02]  /*0ee0*/  FSEL R11, -R11, -0.16666662693023681641, !P0 ;  /* 0xbe2aaaa80b0b7808 */ /* 0x000fe40004000100 */
[----:B------:R-:W-:-:S02]  /*0ef0*/  FSEL R20, R20, -0.00019574658654164522886, !P0 ;  /* 0xb94d415314147808 */ /* 0x000fc40004000000 */
[----:B------:R-:W-:-:S05]  /*0f00*/  FSEL R0, R0, 0.0083327032625675201416, !P0 ;  /* 0x3c0885e400007808 */ /* 0x000fca0004000000 */
[----:B------:R-:W-:Y:S01]  /*0f10*/  FFMA R20, R9, R20, R0 ;  /* 0x0000001409147223 */ /* 0x000fe20000000000 */
[----:B------:R-:W-:-:S03]  /*0f20*/  FSEL R0, R12, 1, P0 ;  /* 0x3f8000000c007808 */ /* 0x000fc60000000000 */
[C---:B------:R-:W-:Y:S02]  /*0f30*/  FFMA R11, R9.reuse, R20, R11 ;  /* 0x00000014090b7223 */ /* 0x040fe4000000000b */
[----:B------:R-:W-:Y:S01]  /*0f40*/  FFMA R9, R9, R0, RZ ;  /* 0x0000000009097223 */ /* 0x000fe200000000ff */
[----:B0-----:R-:W-:-:S04]  /*0f50*/  IMAD.WIDE R6, R5, 0x4, R6 ;  /* 0x0000000405067825 */ /* 0x001fc800078e0206 */
[----:B------:R-:W-:-:S04]  /*0f60*/  FFMA R9, R9, R11, R0 ;  /* 0x0000000b09097223 */ /* 0x000fc80000000000 */
[----:B------:R-:W-:Y:S01]  /*0f70*/  @P1 FADD R9, RZ, -R9 ;  /* 0x80000009ff091221 */ /* 0x000fe20000000000 */
[----:B-----5:R-:W-:Y:S03]  /*0f80*/  STG.E desc[UR6][R6.64+0x4], R3 ;  /* 0x0000040306007986 */ /* 0x020fe6000c101906 */
[-C--:B------:R-:W-:Y:S01]  /*0f90*/  FMUL R11, R2, R9.reuse ;  /* 0x00000009020b7220 */ /* 0x080fe20000400000 */
[----:B------:R-:W-:-:S03]  /*0fa0*/  FMUL R9, R4, R9 ;  /* 0x0000000904097220 */ /* 0x000fc60000400000 */
[-C--:B------:R-:W-:Y:S01]  /*0fb0*/  FFMA R11, R4, R15.reuse, -R11 ;  /* 0x0000000f040b7223 */ /* 0x080fe2000000080b */
[----:B------:R-:W-:-:S04]  /*0fc0*/  FFMA R9, R2, R15, R9 ;  /* 0x0000000f02097223 */ /* 0x000fc80000000009 */
[----:B------:R-:W-:Y:S04]  /*0fd0*/  STG.E desc[UR6][R6.64], R11 ;  /* 0x0000000b06007986 */ /* 0x000fe8000c101906 */
[----:B------:R-:W-:Y:S01]  /*0fe0*/  STG.E desc[UR6][R6.64+0x8], R9 ;  /* 0x0000080906007986 */ /* 0x000fe2000c101906 */
[----:B------:R-:W-:Y:S05]  /*0ff0*/  EXIT ;  /* 0x000000000000794d */ /* 0x000fea0003800000 */
.L_x_7:
        /* <DEDUP_REMOVED lines=16> */
.L_x_9:


//--------------------- .nv.global.init           --------------------------
	.section	.nv.global.init,"aw",@progbits
	.align	4
.nv.global.init:
	.type		__cudart_i2opi_f,@object
	.size		__cudart_i2opi_f,(.L_0 - __cudart_i2opi_f)
__cudart_i2opi_f:
        /*0000*/ 	.byte	0x41, 0x90, 0x43, 0x3c, 0x99, 0x95, 0x62, 0xdb, 0xc0, 0xdd, 0x34, 0xf5, 0xd1, 0x57, 0x27, 0xfc
        /*0010*/ 	.byte	0x29, 0x15, 0x44, 0x4e, 0x6e, 0x83, 0xf9, 0xa2
.L_0:


//--------------------- .nv.shared.reserved.0     --------------------------
	.section	.nv.shared.reserved.0,"aw",@nobits
	.weak		__nv_reservedSMEM_offset_0_alias
	.size		__nv_reservedSMEM_offset_0_alias, 0, 64
	.other		__nv_reservedSMEM_offset_0_alias,@"STO_CUDA_RESERVED_SHARED STV_DEFAULT"
__nv_reservedSMEM_offset_0_alias:
	.zero		0
	.zero		64


//--------------------- .nv.constant0._Z13processColorsPfS_ --------------------------
	.section	.nv.constant0._Z13processColorsPfS_,"a",@progbits
	.sectionflags	@""
	.align	4
.nv.constant0._Z13processColorsPfS_:
	.zero		912


//--------------------- .nv.constant0._Z17transformVerticesPfS_f --------------------------
	.section	.nv.constant0._Z17transformVerticesPfS_f,"a",@progbits
	.sectionflags	@""
	.align	4
.nv.constant0._Z17transformVerticesPfS_f:
	.zero		916


//--------------------- SYMBOLS --------------------------

	.type		.nv.reservedSmem.offset0,@object
	.size		.nv.reservedSmem.offset0,0x4
